	.headerflags	@"EF_CUDA_TEXMODE_UNIFIED EF_CUDA_64BIT_ADDRESS EF_CUDA_ACCELERATORS EF_CUDA_SM90 EF_CUDA_VIRTUAL_SM(EF_CUDA_SM90)"
	.elftype	@"ET_EXEC"


//--------------------- .nv.info                  --------------------------
	.section	.nv.info,"",@"SHT_CUDA_INFO"
	.align	4


	//----- nvinfo : EIATTR_REGCOUNT
	.align		4
        /*0000*/ 	.byte	0x04, 0x2f
        /*0002*/ 	.short	(.L_1 - .L_0)
	.align		4
.L_0:
        /*0004*/ 	.word	index@(triton_poi_fused__unsafe_index_add_clone_mul_sub_view_as_complex_8)
        /*0008*/ 	.word	0x0000001c


	//----- nvinfo : EIATTR_MIN_STACK_SIZE
	.align		4
.L_1:
        /*000c*/ 	.byte	0x04, 0x12
        /*000e*/ 	.short	(.L_3 - .L_2)
	.align		4
.L_2:
        /*0010*/ 	.word	index@(triton_poi_fused__unsafe_index_add_clone_mul_sub_view_as_complex_8)
        /*0014*/ 	.word	0x00000000


	//----- nvinfo : EIATTR_FRAME_SIZE
	.align		4
.L_3:
        /*0018*/ 	.byte	0x04, 0x11
        /*001a*/ 	.short	(.L_5 - .L_4)
	.align		4
.L_4:
        /*001c*/ 	.word	index@(triton_poi_fused__unsafe_index_add_clone_mul_sub_view_as_complex_8)
        /*0020*/ 	.word	0x00000000


	//----- nvinfo : EIATTR_MIN_STACK_SIZE
	.align		4
.L_5:
        /*0024*/ 	.byte	0x04, 0x12
        /*0026*/ 	.short	(.L_7 - .L_6)
	.align		4
.L_6:
        /*0028*/ 	.word	index@(triton_poi_fused__unsafe_index_add_clone_mul_sub_view_as_complex_8)
        /*002c*/ 	.word	0x00000000
.L_7:


//--------------------- .nv.info.triton_poi_fused__unsafe_index_add_clone_mul_sub_view_as_complex_8 --------------------------
	.section	.nv.info.triton_poi_fused__unsafe_index_add_clone_mul_sub_view_as_complex_8,"",@"SHT_CUDA_INFO"
	.sectionflags	@""
	.align	4


	//----- nvinfo : EIATTR_CUDA_API_VERSION
	.align		4
        /*0000*/ 	.byte	0x04, 0x37
        /*0002*/ 	.short	(.L_9 - .L_8)
.L_8:
        /*0004*/ 	.word	0x0000007c


	//----- nvinfo : EIATTR_KPARAM_INFO
	.align		4
.L_9:
        /*0008*/ 	.byte	0x04, 0x17
        /*000a*/ 	.short	(.L_11 - .L_10)
.L_10:
        /*000c*/ 	.word	0x00000000
        /*0010*/ 	.short	0x0009
        /*0012*/ 	.short	0x0044
        /*0014*/ 	.byte	0x00, 0xf0, 0x11, 0x00


	//----- nvinfo : EIATTR_KPARAM_INFO
	.align		4
.L_11:
        /*0018*/ 	.byte	0x04, 0x17
        /*001a*/ 	.short	(.L_13 - .L_12)
.L_12:
        /*001c*/ 	.word	0x00000000
        /*0020*/ 	.short	0x0008
        /*0022*/ 	.short	0x0040
        /*0024*/ 	.byte	0x00, 0xf0, 0x11, 0x00


	//----- nvinfo : EIATTR_KPARAM_INFO
	.align		4
.L_13:
        /*0028*/ 	.byte	0x04, 0x17
        /*002a*/ 	.short	(.L_15 - .L_14)
.L_14:
        /*002c*/ 	.word	0x00000000
        /*0030*/ 	.short	0x0007
        /*0032*/ 	.short	0x0038
        /*0034*/ 	.byte	0x00, 0xf4, 0x21, 0x00


	//----- nvinfo : EIATTR_KPARAM_INFO
	.align		4
.L_15:
        /*0038*/ 	.byte	0x04, 0x17
        /*003a*/ 	.short	(.L_17 - .L_16)
.L_16:
        /*003c*/ 	.word	0x00000000
        /*0040*/ 	.short	0x0006
        /*0042*/ 	.short	0x0030
        /*0044*/ 	.byte	0x00, 0xf4, 0x21, 0x00


	//----- nvinfo : EIATTR_KPARAM_INFO
	.align		4
.L_17:
        /*0048*/ 	.byte	0x04, 0x17
        /*004a*/ 	.short	(.L_19 - .L_18)
.L_18:
        /*004c*/ 	.word	0x00000000
        /*0050*/ 	.short	0x0005
        /*0052*/ 	.short	0x0028
        /*0054*/ 	.byte	0x00, 0xf4, 0x21, 0x00


	//----- nvinfo : EIATTR_KPARAM_INFO
	.align		4
.L_19:
        /*0058*/ 	.byte	0x04, 0x17
        /*005a*/ 	.short	(.L_21 - .L_20)
.L_20:
        /*005c*/ 	.word	0x00000000
        /*0060*/ 	.short	0x0004
        /*0062*/ 	.short	0x0020
        /*0064*/ 	.byte	0x00, 0xf4, 0x21, 0x00


	//----- nvinfo : EIATTR_KPARAM_INFO
	.align		4
.L_21:
        /*0068*/ 	.byte	0x04, 0x17
        /*006a*/ 	.short	(.L_23 - .L_22)
.L_22:
        /*006c*/ 	.word	0x00000000
        /*0070*/ 	.short	0x0003
        /*0072*/ 	.short	0x0018
        /*0074*/ 	.byte	0x00, 0xf4, 0x21, 0x00


	//----- nvinfo : EIATTR_KPARAM_INFO
	.align		4
.L_23:
        /*0078*/ 	.byte	0x04, 0x17
        /*007a*/ 	.short	(.L_25 - .L_24)
.L_24:
        /*007c*/ 	.word	0x00000000
        /*0080*/ 	.short	0x0002
        /*0082*/ 	.short	0x0010
        /*0084*/ 	.byte	0x00, 0xf4, 0x21, 0x00


	//----- nvinfo : EIATTR_KPARAM_INFO
	.align		4
.L_25:
        /*0088*/ 	.byte	0x04, 0x17
        /*008a*/ 	.short	(.L_27 - .L_26)
.L_26:
        /*008c*/ 	.word	0x00000000
        /*0090*/ 	.short	0x0001
        /*0092*/ 	.short	0x0008
        /*0094*/ 	.byte	0x00, 0xf4, 0x21, 0x00


	//----- nvinfo : EIATTR_KPARAM_INFO
	.align		4
.L_27:
        /*0098*/ 	.byte	0x04, 0x17
        /*009a*/ 	.short	(.L_29 - .L_28)
.L_28:
        /*009c*/ 	.word	0x00000000
        /*00a0*/ 	.short	0x0000
        /*00a2*/ 	.short	0x0000
        /*00a4*/ 	.byte	0x00, 0xf4, 0x21, 0x00


	//----- nvinfo : EIATTR_SPARSE_MMA_MASK
	.align		4
.L_29:
        /*00a8*/ 	.byte	0x03, 0x50
        /*00aa*/ 	.short	0x0000


	//----- nvinfo : EIATTR_MAXREG_COUNT
	.align		4
        /*00ac*/ 	.byte	0x03, 0x1b
        /*00ae*/ 	.short	0x00ff


	//----- nvinfo : EIATTR_EXIT_INSTR_OFFSETS
	.align		4
        /*00b0*/ 	.byte	0x04, 0x1c
        /*00b2*/ 	.short	(.L_31 - .L_30)


	//   ....[0]....
.L_30:
        /*00b4*/ 	.word	0x000006a0


	//   ....[1]....
        /*00b8*/ 	.word	0x000006c0


	//----- nvinfo : EIATTR_REQNTID
	.align		4
.L_31:
        /*00bc*/ 	.byte	0x04, 0x10
        /*00be*/ 	.short	(.L_33 - .L_32)
.L_32:
        /*00c0*/ 	.word	0x00000020
        /*00c4*/ 	.word	0x00000001
        /*00c8*/ 	.word	0x00000001


	//----- nvinfo : EIATTR_CBANK_PARAM_SIZE
	.align		4
.L_33:
        /*00cc*/ 	.byte	0x03, 0x19
        /*00ce*/ 	.short	0x0048


	//----- nvinfo : EIATTR_PARAM_CBANK
	.align		4
        /*00d0*/ 	.byte	0x04, 0x0a
        /*00d2*/ 	.short	(.L_35 - .L_34)
	.align		4
.L_34:
        /*00d4*/ 	.word	index@(.nv.constant0.triton_poi_fused__unsafe_index_add_clone_mul_sub_view_as_complex_8)
        /*00d8*/ 	.short	0x0210
        /*00da*/ 	.short	0x0048


	//----- nvinfo : EIATTR_SW_WAR
	.align		4
.L_35:
        /*00dc*/ 	.byte	0x04, 0x36
        /*00de*/ 	.short	(.L_37 - .L_36)
.L_36:
        /*00e0*/ 	.word	0x00000008
.L_37:


//--------------------- .nv.callgraph             --------------------------
	.section	.nv.callgraph,"",@"SHT_CUDA_CALLGRAPH"
	.align	4
	.sectionentsize	8
	.align		4
        /*0000*/ 	.word	0x00000000
	.align		4
        /*0004*/ 	.word	0xffffffff
	.align		4
        /*0008*/ 	.word	0x00000000
	.align		4
        /*000c*/ 	.word	0xfffffffe
	.align		4
        /*0010*/ 	.word	0x00000000
	.align		4
        /*0014*/ 	.word	0xfffffffd
	.align		4
        /*0018*/ 	.word	0x00000000
	.align		4
        /*001c*/ 	.word	0xfffffffc


//--------------------- .text.triton_poi_fused__unsafe_index_add_clone_mul_sub_view_as_complex_8 --------------------------
	.section	.text.triton_poi_fused__unsafe_index_add_clone_mul_sub_view_as_complex_8,"ax",@progbits
	.align	128
        .global         triton_poi_fused__unsafe_index_add_clone_mul_sub_view_as_complex_8
        .type           triton_poi_fused__unsafe_index_add_clone_mul_sub_view_as_complex_8,@function
        .size           triton_poi_fused__unsafe_index_add_clone_mul_sub_view_as_complex_8,(.L_x_1 - triton_poi_fused__unsafe_index_add_clone_mul_sub_view_as_complex_8)
        .other          triton_poi_fused__unsafe_index_add_clone_mul_sub_view_as_complex_8,@"STO_CUDA_ENTRY STV_DEFAULT"
triton_poi_fused__unsafe_index_add_clone_mul_sub_view_as_complex_8:
.text.triton_poi_fused__unsafe_index_add_clone_mul_sub_view_as_complex_8:
[----:B------:R-:W0:Y:S01]  /*0000*/  LDC R1, c[0x0][0x28] ;  /* 0x00000a00ff017b82 */ /* 0x000e220000000800 */
[----:B------:R-:W1:Y:S07]  /*0010*/  S2R R2, SR_TID.X ;  /* 0x0000000000027919 */ /* 0x000e6e0000002100 */
[----:B------:R-:W2:Y:S01]  /*0020*/  S2UR UR4, SR_CTAID.X ;  /* 0x00000000000479c3 */ /* 0x000ea20000002500 */
[----:B------:R-:W-:-:S07]  /*0030*/  CS2R R24, SRZ ;  /* 0x0000000000187805 */ /* 0x000fce000001ff00 */
[----:B------:R-:W3:Y:S08]  /*0040*/  LDC.64 R4, c[0x0][0x210] ;  /* 0x00008400ff047b82 */ /* 0x000ef00000000a00 */
[----:B------:R-:W4:Y:S08]  /*0050*/  LDC.64 R6, c[0x0][0x218] ;  /* 0x00008600ff067b82 */ /* 0x000f300000000a00 */
[----:B------:R-:W5:Y:S01]  /*0060*/  LDC.64 R14, c[0x0][0x228] ;  /* 0x00008a00ff0e7b82 */ /* 0x000f620000000a00 */
[----:B--2---:R-:W-:-:S07]  /*0070*/  USHF.L.U32 UR4, UR4, 0x3, URZ ;  /* 0x0000000304047899 */ /* 0x004fce000800063f */
[----:B------:R-:W2:Y:S01]  /*0080*/  LDC.64 R16, c[0x0][0x238] ;  /* 0x00008e00ff107b82 */ /* 0x000ea20000000a00 */
[----:B-1----:R-:W-:Y:S02]  /*0090*/  SHF.R.U32.HI R0, RZ, 0x2, R2 ;  /* 0x00000002ff007819 */ /* 0x002fe40000011602 */
[----:B------:R-:W-:Y:S02]  /*00a0*/  CS2R R8, SRZ ;  /* 0x0000000000087805 */ /* 0x000fe4000001ff00 */
[----:B------:R-:W-:Y:S02]  /*00b0*/  CS2R R10, SRZ ;  /* 0x00000000000a7805 */ /* 0x000fe4000001ff00 */
[----:B------:R-:W-:Y:S02]  /*00c0*/  CS2R R12, SRZ ;  /* 0x00000000000c7805 */ /* 0x000fe4000001ff00 */
[----:B------:R-:W-:Y:S01]  /*00d0*/  SGXT.U32 R0, R0, 0x3 ;  /* 0x000000030000781a */ /* 0x000fe20000000000 */
[----:B------:R-:W1:Y:S01]  /*00e0*/  S2R R21, SR_CTAID.Y ;  /* 0x0000000000157919 */ /* 0x000e620000002600 */
[----:B------:R-:W-:-:S02]  /*00f0*/  ULDC.64 UR6, c[0x0][0x220] ;  /* 0x0000880000067ab9 */ /* 0x000fc40000000a00 */
[----:B------:R-:W-:Y:S01]  /*0100*/  LOP3.LUT R0, R0, UR4, RZ, 0xfc, !PT ;  /* 0x0000000400007c12 */ /* 0x000fe2000f8efcff */
[----:B------:R-:W-:-:S03]  /*0110*/  ULDC.64 UR4, c[0x0][0x208] ;  /* 0x0000820000047ab9 */ /* 0x000fc60000000a00 */
[C---:B------:R-:W-:Y:S01]  /*0120*/  ISETP.GE.AND P1, PT, R0.reuse, 0xc, PT ;  /* 0x0000000c0000780c */ /* 0x040fe20003f26270 */
[----:B------:R-:W-:-:S05]  /*0130*/  IMAD.HI R3, R0, 0x55555556, RZ ;  /* 0x5555555600037827 */ /* 0x000fca00078e02ff */
[----:B------:R-:W-:-:S05]  /*0140*/  LEA.HI R3, R3, R3, RZ, 0x1 ;  /* 0x0000000303037211 */ /* 0x000fca00078f08ff */
[C---:B------:R-:W-:Y:S02]  /*0150*/  IMAD R19, R3.reuse, -0x3, R0 ;  /* 0xfffffffd03137824 */ /* 0x040fe400078e0200 */
[----:B---3--:R-:W-:-:S04]  /*0160*/  IMAD.WIDE R4, R3, 0x8, R4 ;  /* 0x0000000803047825 */ /* 0x008fc800078e0204 */
[C---:B----4-:R-:W-:Y:S01]  /*0170*/  IMAD.WIDE R6, R19.reuse, 0x8, R6 ;  /* 0x0000000813067825 */ /* 0x050fe200078e0206 */
[----:B------:R3:W4:Y:S03]  /*0180*/  @!P1 LDG.E.EL.64 R24, desc[UR4][R4.64] ;  /* 0x0000000404189981 */ /* 0x000726000c2e1b00 */
[----:B-----5:R-:W-:Y:S01]  /*0190*/  IMAD.WIDE R14, R19, 0x8, R14 ;  /* 0x00000008130e7825 */ /* 0x020fe200078e020e */
[----:B------:R5:W4:Y:S03]  /*01a0*/  @!P1 LDG.E.EL.64 R8, desc[UR4][R6.64] ;  /* 0x0000000406089981 */ /* 0x000b26000c2e1b00 */
[----:B--2---:R-:W-:Y:S01]  /*01b0*/  IMAD.WIDE R16, R3, 0x8, R16 ;  /* 0x0000000803107825 */ /* 0x004fe200078e0210 */
[----:B------:R2:W2:Y:S01]  /*01c0*/  @!P1 LDG.E.EL.64 R10, desc[UR4][R14.64] ;  /* 0x000000040e0a9981 */ /* 0x0004a2000c2e1b00 */
[----:B------:R-:W-:Y:S01]  /*01d0*/  LOP3.LUT R2, R2, 0x3, RZ, 0xc0, !PT ;  /* 0x0000000302027812 */ /* 0x000fe200078ec0ff */
[----:B---3--:R-:W3:Y:S02]  /*01e0*/  LDC.64 R4, c[0x0][0x230] ;  /* 0x00008c00ff047b82 */ /* 0x008ee40000000a00 */
[----:B------:R2:W2:Y:S02]  /*01f0*/  @!P1 LDG.E.EL.64 R12, desc[UR4][R16.64] ;  /* 0x00000004100c9981 */ /* 0x0004a4000c2e1b00 */
[----:B-1----:R-:W-:-:S05]  /*0200*/  IMAD R2, R21, 0x4, R2 ;  /* 0x0000000415027824 */ /* 0x002fca00078e0202 */
[C---:B------:R-:W-:Y:S02]  /*0210*/  LEA.HI R18, R2.reuse, R2, RZ, 0x1 ;  /* 0x0000000202127211 */ /* 0x040fe400078f08ff */
[----:B------:R-:W-:Y:S02]  /*0220*/  ISETP.LT.AND P0, PT, R2, 0x4, !P1 ;  /* 0x000000040200780c */ /* 0x000fe40004f01270 */
[----:B------:R-:W-:-:S05]  /*0230*/  LOP3.LUT R21, R18, 0xfffffffe, RZ, 0xc0, !PT ;  /* 0xfffffffe12157812 */ /* 0x000fca00078ec0ff */
[----:B-----5:R-:W-:Y:S02]  /*0240*/  IMAD.IADD R7, R2, 0x1, -R21 ;  /* 0x0000000102077824 */ /* 0x020fe400078e0a15 */
[----:B---3--:R-:W-:-:S04]  /*0250*/  IMAD.WIDE R4, R19, 0x4, R4 ;  /* 0x0000000413047825 */ /* 0x008fc800078e0204 */
[----:B------:R-:W-:-:S06]  /*0260*/  IMAD.MOV.U32 R20, RZ, RZ, RZ ;  /* 0x000000ffff147224 */ /* 0x000fcc00078e00ff */
[----:B------:R1:W3:Y:S01]  /*0270*/  @!P1 LDG.E.EL R20, desc[UR4][R4.64] ;  /* 0x0000000404149981 */ /* 0x0002e2000c2e1900 */
[C---:B----4-:R-:W-:Y:S01]  /*0280*/  IMAD.SHL.U32 R23, R24.reuse, 0x10, RZ ;  /* 0x0000001018177824 */ /* 0x050fe200078e00ff */
[----:B------:R-:W-:Y:S02]  /*0290*/  SHF.L.U64.HI R2, R24, 0x4, R25 ;  /* 0x0000000418027819 */ /* 0x000fe40000010219 */
[----:B------:R-:W-:Y:S02]  /*02a0*/  ISETP.GE.AND P2, PT, R25, RZ, PT ;  /* 0x000000ff1900720c */ /* 0x000fe40003f46270 */
[----:B------:R-:W-:Y:S02]  /*02b0*/  CS2R R24, SRZ ;  /* 0x0000000000187805 */ /* 0x000fe4000001ff00 */
[----:B--2---:R-:W-:Y:S02]  /*02c0*/  SHF.R.U32.HI R15, RZ, 0x1c, R9 ;  /* 0x0000001cff0f7819 */ /* 0x004fe40000011609 */
[----:B0-----:R-:W-:-:S02]  /*02d0*/  IADD3 R16, P3, R23, 0xe0, RZ ;  /* 0x000000e017107810 */ /* 0x001fc40007f7e0ff */
[----:B------:R-:W-:Y:S02]  /*02e0*/  SHF.R.U32.HI R17, RZ, 0x1c, R11 ;  /* 0x0000001cff117819 */ /* 0x000fe4000001160b */
[----:B------:R-:W-:Y:S01]  /*02f0*/  LOP3.LUT R15, R15, 0x8, RZ, 0xc0, !PT ;  /* 0x000000080f0f7812 */ /* 0x000fe200078ec0ff */
[----:B------:R-:W-:Y:S01]  /*0300*/  IMAD.X R19, RZ, RZ, R2, P3 ;  /* 0x000000ffff137224 */ /* 0x000fe200018e0602 */
[----:B------:R-:W-:Y:S02]  /*0310*/  LOP3.LUT R17, R17, 0x8, RZ, 0xc0, !PT ;  /* 0x0000000811117812 */ /* 0x000fe400078ec0ff */
[----:B------:R-:W-:Y:S01]  /*0320*/  IADD3 R14, P3, R8, R15, RZ ;  /* 0x0000000f080e7210 */ /* 0x000fe20007f7e0ff */
[C---:B------:R-:W-:Y:S01]  /*0330*/  IMAD.SHL.U32 R15, R12.reuse, 0x10, RZ ;  /* 0x000000100c0f7824 */ /* 0x040fe200078e00ff */
[----:B------:R-:W-:Y:S02]  /*0340*/  IADD3 R6, P4, R10, R17, RZ ;  /* 0x000000110a067210 */ /* 0x000fe40007f9e0ff */
[----:B------:R-:W-:Y:S01]  /*0350*/  SEL R19, R19, R2, !P2 ;  /* 0x0000000213137207 */ /* 0x000fe20005000000 */
[----:B------:R-:W-:Y:S01]  /*0360*/  IMAD.X R9, RZ, RZ, R9, P3 ;  /* 0x000000ffff097224 */ /* 0x000fe200018e0609 */
[----:B------:R-:W-:Y:S01]  /*0370*/  SHF.L.U64.HI R12, R12, 0x4, R13 ;  /* 0x000000040c0c7819 */ /* 0x000fe2000001020d */
[----:B------:R-:W-:Y:S01]  /*0380*/  IMAD.X R11, RZ, RZ, R11, P4 ;  /* 0x000000ffff0b7224 */ /* 0x000fe200020e060b */
[----:B------:R-:W-:-:S02]  /*0390*/  IADD3 R2, P5, R15, 0xe0, RZ ;  /* 0x000000e00f027810 */ /* 0x000fc40007fbe0ff */
[----:B------:R-:W-:Y:S02]  /*03a0*/  SEL R16, R16, R23, !P2 ;  /* 0x0000001710107207 */ /* 0x000fe40005000000 */
[----:B------:R-:W-:Y:S01]  /*03b0*/  LEA R8, P3, R14, UR6, 0x3 ;  /* 0x000000060e087c11 */ /* 0x000fe2000f8618ff */
[----:B------:R-:W-:Y:S01]  /*03c0*/  IMAD.X R17, RZ, RZ, R12, P5 ;  /* 0x000000ffff117224 */ /* 0x000fe200028e060c */
[----:B------:R-:W-:Y:S01]  /*03d0*/  LEA R10, P4, R6, UR6, 0x3 ;  /* 0x00000006060a7c11 */ /* 0x000fe2000f8818ff */
[----:B------:R-:W-:Y:S01]  /*03e0*/  IMAD.SHL.U32 R21, R16, 0x4, RZ ;  /* 0x0000000410157824 */ /* 0x000fe200078e00ff */
[----:B------:R-:W-:Y:S02]  /*03f0*/  ISETP.GE.AND P2, PT, R13, RZ, PT ;  /* 0x000000ff0d00720c */ /* 0x000fe40003f46270 */
[----:B------:R-:W-:Y:S02]  /*0400*/  LEA.HI.X R9, R14, UR7, R9, 0x3, P3 ;  /* 0x000000070e097c11 */ /* 0x000fe400098f1c09 */
[----:B------:R-:W-:-:S02]  /*0410*/  LEA.HI.X R11, R6, UR7, R11, 0x3, P4 ;  /* 0x00000007060b7c11 */ /* 0x000fc4000a0f1c0b */
[----:B------:R-:W-:Y:S02]  /*0420*/  SEL R2, R2, R15, !P2 ;  /* 0x0000000f02027207 */ /* 0x000fe40005000000 */
[----:B------:R-:W-:Y:S01]  /*0430*/  SEL R17, R17, R12, !P2 ;  /* 0x0000000c11117207 */ /* 0x000fe20005000000 */
[C---:B------:R-:W-:Y:S01]  /*0440*/  IMAD.WIDE R12, R7.reuse, 0x4, R8 ;  /* 0x00000004070c7825 */ /* 0x040fe200078e0208 */
[----:B------:R-:W-:Y:S02]  /*0450*/  SHF.L.U64.HI R19, R16, 0x2, R19 ;  /* 0x0000000210137819 */ /* 0x000fe40000010213 */
[C---:B------:R-:W-:Y:S01]  /*0460*/  SHF.L.U64.HI R17, R2.reuse, 0x2, R17 ;  /* 0x0000000202117819 */ /* 0x040fe20000010211 */
[----:B------:R-:W-:Y:S01]  /*0470*/  IMAD.WIDE R14, R7, 0x4, R10 ;  /* 0x00000004070e7825 */ /* 0x000fe200078e020a */
[----:B------:R-:W-:Y:S02]  /*0480*/  IADD3 R8, P2, R12, R21, RZ ;  /* 0x000000150c087210 */ /* 0x000fe40007f5e0ff */
[----:B------:R-:W-:Y:S01]  /*0490*/  SHF.R.S32.HI R6, RZ, 0x1, R18 ;  /* 0x00000001ff067819 */ /* 0x000fe20000011412 */
[----:B------:R-:W-:Y:S01]  /*04a0*/  IMAD.SHL.U32 R23, R2, 0x4, RZ ;  /* 0x0000000402177824 */ /* 0x000fe200078e00ff */
[----:B------:R-:W-:Y:S01]  /*04b0*/  IADD3 R10, P3, R14, R21, RZ ;  /* 0x000000150e0a7210 */ /* 0x000fe20007f7e0ff */
[----:B------:R-:W-:-:S02]  /*04c0*/  IMAD.X R9, R13, 0x1, R19, P2 ;  /* 0x000000010d097824 */ /* 0x000fc400010e0613 */
[----:B------:R-:W-:Y:S01]  /*04d0*/  IMAD R21, R6, 0xe0, RZ ;  /* 0x000000e006157824 */ /* 0x000fe200078e02ff */
[----:B------:R-:W-:Y:S01]  /*04e0*/  IADD3 R12, P4, R12, R23, RZ ;  /* 0x000000170c0c7210 */ /* 0x000fe20007f9e0ff */
[----:B------:R-:W-:Y:S01]  /*04f0*/  IMAD.X R11, R15, 0x1, R19, P3 ;  /* 0x000000010f0b7824 */ /* 0x000fe200018e0613 */
[----:B------:R-:W-:Y:S02]  /*0500*/  IADD3 R14, P5, R14, R23, RZ ;  /* 0x000000170e0e7210 */ /* 0x000fe40007fbe0ff */
[----:B------:R-:W-:Y:S01]  /*0510*/  CS2R R22, SRZ ;  /* 0x0000000000167805 */ /* 0x000fe2000001ff00 */
[----:B------:R-:W-:Y:S02]  /*0520*/  IMAD.WIDE R18, R21, 0x4, R8 ;  /* 0x0000000415127825 */ /* 0x000fe400078e0208 */
[----:B------:R-:W1:Y:S02]  /*0530*/  LDC.64 R8, c[0x0][0x248] ;  /* 0x00009200ff087b82 */ /* 0x000e640000000a00 */
[--C-:B------:R-:W-:Y:S01]  /*0540*/  IMAD.X R13, R13, 0x1, R17.reuse, P4 ;  /* 0x000000010d0d7824 */ /* 0x100fe200020e0611 */
[----:B------:R-:W2:Y:S01]  /*0550*/  @P0 LDG.E R23, desc[UR4][R18.64] ;  /* 0x0000000412170981 */ /* 0x000ea2000c1e1900 */
[----:B------:R-:W-:-:S02]  /*0560*/  IMAD.X R15, R15, 0x1, R17, P5 ;  /* 0x000000010f0f7824 */ /* 0x000fc400028e0611 */
[C---:B------:R-:W-:Y:S02]  /*0570*/  IMAD.WIDE R12, R21.reuse, 0x4, R12 ;  /* 0x00000004150c7825 */ /* 0x040fe400078e020c */
[----:B------:R-:W0:Y:S02]  /*0580*/  LDC.64 R16, c[0x0][0x240] ;  /* 0x00009000ff107b82 */ /* 0x000e240000000a00 */
[C---:B------:R-:W-:Y:S01]  /*0590*/  IMAD.WIDE R10, R21.reuse, 0x4, R10 ;  /* 0x00000004150a7825 */ /* 0x040fe200078e020a */
[----:B------:R-:W4:Y:S03]  /*05a0*/  @P0 LDG.E R25, desc[UR4][R12.64] ;  /* 0x000000040c190981 */ /* 0x000f26000c1e1900 */
[----:B------:R-:W-:Y:S01]  /*05b0*/  IMAD.WIDE R14, R21, 0x4, R14 ;  /* 0x00000004150e7825 */ /* 0x000fe200078e020e */
[----:B------:R-:W2:Y:S04]  /*05c0*/  @P0 LDG.E R22, desc[UR4][R10.64] ;  /* 0x000000040a160981 */ /* 0x000ea8000c1e1900 */
[----:B------:R-:W4:Y:S01]  /*05d0*/  @P0 LDG.E R24, desc[UR4][R14.64] ;  /* 0x000000040e180981 */ /* 0x000f22000c1e1900 */
[----:B0-----:R-:W-:-:S04]  /*05e0*/  IMAD.WIDE R2, R3, 0x4, R16 ;  /* 0x0000000403027825 */ /* 0x001fc800078e0210 */
[----:B------:R-:W-:-:S06]  /*05f0*/  IMAD.MOV.U32 R16, RZ, RZ, RZ ;  /* 0x000000ffff107224 */ /* 0x000fcc00078e00ff */
[----:B------:R-:W5:Y:S01]  /*0600*/  @!P1 LDG.E.EL R16, desc[UR4][R2.64] ;  /* 0x0000000402109981 */ /* 0x000f62000c2e1900 */
[----:B------:R-:W-:-:S04]  /*0610*/  IMAD R7, R0, 0x2, R7 ;  /* 0x0000000200077824 */ /* 0x000fc800078e0207 */
[----:B------:R-:W-:-:S04]  /*0620*/  IMAD R7, R6, 0x18, R7 ;  /* 0x0000001806077824 */ /* 0x000fc800078e0207 */
[----:B-1----:R-:W-:-:S04]  /*0630*/  IMAD.WIDE R4, R7, 0x4, R8 ;  /* 0x0000000407047825 */ /* 0x002fc800078e0208 */
[----:B--2---:R-:W-:Y:S01]  /*0640*/  FADD R22, R22, -R23 ;  /* 0x8000001716167221 */ /* 0x004fe20000000000 */
[----:B----4-:R-:W-:-:S03]  /*0650*/  FADD R24, R24, -R25 ;  /* 0x8000001918187221 */ /* 0x010fc60000000000 */
[-C--:B---3--:R-:W-:Y:S01]  /*0660*/  FFMA R23, R22, R20.reuse, R23 ;  /* 0x0000001416177223 */ /* 0x088fe20000000017 */
[----:B------:R-:W-:-:S04]  /*0670*/  FFMA R24, R24, R20, R25 ;  /* 0x0000001418187223 */ /* 0x000fc80000000019 */
[----:B------:R-:W-:-:S04]  /*0680*/  FADD R24, -R23, R24 ;  /* 0x0000001817187221 */ /* 0x000fc80000000100 */
[----:B-----5:R-:W-:Y:S01]  /*0690*/  FFMA R23, R24, R16, R23 ;  /* 0x0000001018177223 */ /* 0x020fe20000000017 */
[----:B------:R-:W-:Y:S06]  /*06a0*/  @!P0 EXIT ;  /* 0x000000000000894d */ /* 0x000fec0003800000 */
[----:B------:R-:W-:Y:S01]  /*06b0*/  STG.E desc[UR4][R4.64], R23 ;  /* 0x0000001704007986 */ /* 0x000fe2000c101904 */
[----:B------:R-:W-:Y:S05]  /*06c0*/  EXIT ;  /* 0x000000000000794d */ /* 0x000fea0003800000 */
.L_x_0:
[----:B------:R-:W-:-:S00]  /*06d0*/  BRA `(.L_x_0) ;  /* 0xfffffffc00fc7947 */ /* 0x000fc0000383ffff */
[----:B------:R-:W-:-:S00]  /*06e0*/  NOP ;  /* 0x0000000000007918 */ /* 0x000fc00000000000 */
        /* <DEDUP_REMOVED lines=9> */
.L_x_1:


//--------------------- .nv.constant0.triton_poi_fused__unsafe_index_add_clone_mul_sub_view_as_complex_8 --------------------------
	.section	.nv.constant0.triton_poi_fused__unsafe_index_add_clone_mul_sub_view_as_complex_8,"a",@progbits
	.sectionflags	@""
	.align	4
.nv.constant0.triton_poi_fused__unsafe_index_add_clone_mul_sub_view_as_complex_8:
	.zero		600
